	.headerflags	@"EF_CUDA_TEXMODE_UNIFIED EF_CUDA_64BIT_ADDRESS EF_CUDA_SM87 EF_CUDA_VIRTUAL_SM(EF_CUDA_SM87)"
	.elftype	@"ET_EXEC"


//--------------------- .nv.info                  --------------------------
	.section	.nv.info,"",@"SHT_CUDA_INFO"
	.align	4


	//----- nvinfo : EIATTR_REGCOUNT
	.align		4
        /*0000*/ 	.byte	0x04, 0x2f
        /*0002*/ 	.short	(.L_1 - .L_0)
	.align		4
.L_0:
        /*0004*/ 	.word	index@(memcpyKernelHighBW)
        /*0008*/ 	.word	0x00000010


	//----- nvinfo : EIATTR_MIN_STACK_SIZE
	.align		4
.L_1:
        /*000c*/ 	.byte	0x04, 0x12
        /*000e*/ 	.short	(.L_3 - .L_2)
	.align		4
.L_2:
        /*0010*/ 	.word	index@(memcpyKernelHighBW)
        /*0014*/ 	.word	0x00000000


	//----- nvinfo : EIATTR_FRAME_SIZE
	.align		4
.L_3:
        /*0018*/ 	.byte	0x04, 0x11
        /*001a*/ 	.short	(.L_5 - .L_4)
	.align		4
.L_4:
        /*001c*/ 	.word	index@(memcpyKernelHighBW)
        /*0020*/ 	.word	0x00000000


	//----- nvinfo : EIATTR_REGCOUNT
	.align		4
.L_5:
        /*0024*/ 	.byte	0x04, 0x2f
        /*0026*/ 	.short	(.L_7 - .L_6)
	.align		4
.L_6:
        /*0028*/ 	.word	index@(memcpyKernelLowLatency)
        /*002c*/ 	.word	0x00000008


	//----- nvinfo : EIATTR_MIN_STACK_SIZE
	.align		4
.L_7:
        /*0030*/ 	.byte	0x04, 0x12
        /*0032*/ 	.short	(.L_9 - .L_8)
	.align		4
.L_8:
        /*0034*/ 	.word	index@(memcpyKernelLowLatency)
        /*0038*/ 	.word	0x00000000


	//----- nvinfo : EIATTR_FRAME_SIZE
	.align		4
.L_9:
        /*003c*/ 	.byte	0x04, 0x11
        /*003e*/ 	.short	(.L_11 - .L_10)
	.align		4
.L_10:
        /*0040*/ 	.word	index@(memcpyKernelLowLatency)
        /*0044*/ 	.word	0x00000000


	//----- nvinfo : EIATTR_REGCOUNT
	.align		4
.L_11:
        /*0048*/ 	.byte	0x04, 0x2f
        /*004a*/ 	.short	(.L_13 - .L_12)
	.align		4
.L_12:
        /*004c*/ 	.word	index@(memcpyKernelTrailing)
        /*0050*/ 	.word	0x00000008


	//----- nvinfo : EIATTR_MIN_STACK_SIZE
	.align		4
.L_13:
        /*0054*/ 	.byte	0x04, 0x12
        /*0056*/ 	.short	(.L_15 - .L_14)
	.align		4
.L_14:
        /*0058*/ 	.word	index@(memcpyKernelTrailing)
        /*005c*/ 	.word	0x00000000


	//----- nvinfo : EIATTR_FRAME_SIZE
	.align		4
.L_15:
        /*0060*/ 	.byte	0x04, 0x11
        /*0062*/ 	.short	(.L_17 - .L_16)
	.align		4
.L_16:
        /*0064*/ 	.word	index@(memcpyKernelTrailing)
        /*0068*/ 	.word	0x00000000


	//----- nvinfo : EIATTR_MIN_STACK_SIZE
	.align		4
.L_17:
        /*006c*/ 	.byte	0x04, 0x12
        /*006e*/ 	.short	(.L_19 - .L_18)
	.align		4
.L_18:
        /*0070*/ 	.word	index@(memcpyKernelTrailing)
        /*0074*/ 	.word	0x00000000


	//----- nvinfo : EIATTR_MIN_STACK_SIZE
	.align		4
.L_19:
        /*0078*/ 	.byte	0x04, 0x12
        /*007a*/ 	.short	(.L_21 - .L_20)
	.align		4
.L_20:
        /*007c*/ 	.word	index@(memcpyKernelLowLatency)
        /*0080*/ 	.word	0x00000000


	//----- nvinfo : EIATTR_MIN_STACK_SIZE
	.align		4
.L_21:
        /*0084*/ 	.byte	0x04, 0x12
        /*0086*/ 	.short	(.L_23 - .L_22)
	.align		4
.L_22:
        /*0088*/ 	.word	index@(memcpyKernelHighBW)
        /*008c*/ 	.word	0x00000000
.L_23:


//--------------------- .nv.info.memcpyKernelTrailing --------------------------
	.section	.nv.info.memcpyKernelTrailing,"",@"SHT_CUDA_INFO"
	.sectionflags	@""
	.align	4


	//----- nvinfo : EIATTR_SW_WAR
	.align		4
        /*0000*/ 	.byte	0x04, 0x36
        /*0002*/ 	.short	(.L_25 - .L_24)
.L_24:
        /*0004*/ 	.word	0x00000002


	//----- nvinfo : EIATTR_CUDA_API_VERSION
	.align		4
.L_25:
        /*0008*/ 	.byte	0x04, 0x37
        /*000a*/ 	.short	(.L_27 - .L_26)
.L_26:
        /*000c*/ 	.word	0x0000007c


	//----- nvinfo : EIATTR_SW2861232_WAR
	.align		4
.L_27:
        /*0010*/ 	.byte	0x01, 0x35
	.zero		2


	//----- nvinfo : EIATTR_PARAM_CBANK
	.align		4
        /*0014*/ 	.byte	0x04, 0x0a
        /*0016*/ 	.short	(.L_29 - .L_28)
	.align		4
.L_28:
        /*0018*/ 	.word	index@(.nv.constant0.memcpyKernelTrailing)
        /*001c*/ 	.short	0x0160
        /*001e*/ 	.short	0x0018


	//----- nvinfo : EIATTR_CBANK_PARAM_SIZE
	.align		4
.L_29:
        /*0020*/ 	.byte	0x03, 0x19
        /*0022*/ 	.short	0x0018


	//----- nvinfo : EIATTR_KPARAM_INFO
	.align		4
        /*0024*/ 	.byte	0x04, 0x17
        /*0026*/ 	.short	(.L_31 - .L_30)
.L_30:
        /*0028*/ 	.word	0x00000000
        /*002c*/ 	.short	0x0002
        /*002e*/ 	.short	0x0010
        /*0030*/ 	.byte	0x00, 0xf0, 0x21, 0x00


	//----- nvinfo : EIATTR_KPARAM_INFO
	.align		4
.L_31:
        /*0034*/ 	.byte	0x04, 0x17
        /*0036*/ 	.short	(.L_33 - .L_32)
.L_32:
        /*0038*/ 	.word	0x00000000
        /*003c*/ 	.short	0x0001
        /*003e*/ 	.short	0x0008
        /*0040*/ 	.byte	0x00, 0xf0, 0x21, 0x00


	//----- nvinfo : EIATTR_KPARAM_INFO
	.align		4
.L_33:
        /*0044*/ 	.byte	0x04, 0x17
        /*0046*/ 	.short	(.L_35 - .L_34)
.L_34:
        /*0048*/ 	.word	0x00000000
        /*004c*/ 	.short	0x0000
        /*004e*/ 	.short	0x0000
        /*0050*/ 	.byte	0x00, 0xf0, 0x21, 0x00


	//----- nvinfo : EIATTR_MAXREG_COUNT
	.align		4
.L_35:
        /*0054*/ 	.byte	0x03, 0x1b
        /*0056*/ 	.short	0x00ff


	//----- nvinfo : EIATTR_EXIT_INSTR_OFFSETS
	.align		4
        /*0058*/ 	.byte	0x04, 0x1c
        /*005a*/ 	.short	(.L_37 - .L_36)


	//   ....[0]....
.L_36:
        /*005c*/ 	.word	0x000001b0


	//   ....[1]....
        /*0060*/ 	.word	0x00000230
.L_37:


//--------------------- .nv.info.memcpyKernelLowLatency --------------------------
	.section	.nv.info.memcpyKernelLowLatency,"",@"SHT_CUDA_INFO"
	.sectionflags	@""
	.align	4


	//----- nvinfo : EIATTR_SW_WAR
	.align		4
        /*0000*/ 	.byte	0x04, 0x36
        /*0002*/ 	.short	(.L_39 - .L_38)
.L_38:
        /*0004*/ 	.word	0x00000002


	//----- nvinfo : EIATTR_CUDA_API_VERSION
	.align		4
.L_39:
        /*0008*/ 	.byte	0x04, 0x37
        /*000a*/ 	.short	(.L_41 - .L_40)
.L_40:
        /*000c*/ 	.word	0x0000007c


	//----- nvinfo : EIATTR_SW2861232_WAR
	.align		4
.L_41:
        /*0010*/ 	.byte	0x01, 0x35
	.zero		2


	//----- nvinfo : EIATTR_PARAM_CBANK
	.align		4
        /*0014*/ 	.byte	0x04, 0x0a
        /*0016*/ 	.short	(.L_43 - .L_42)
	.align		4
.L_42:
        /*0018*/ 	.word	index@(.nv.constant0.memcpyKernelLowLatency)
        /*001c*/ 	.short	0x0160
        /*001e*/ 	.short	0x0018


	//----- nvinfo : EIATTR_CBANK_PARAM_SIZE
	.align		4
.L_43:
        /*0020*/ 	.byte	0x03, 0x19
        /*0022*/ 	.short	0x0018


	//----- nvinfo : EIATTR_KPARAM_INFO
	.align		4
        /*0024*/ 	.byte	0x04, 0x17
        /*0026*/ 	.short	(.L_45 - .L_44)
.L_44:
        /*0028*/ 	.word	0x00000000
        /*002c*/ 	.short	0x0002
        /*002e*/ 	.short	0x0010
        /*0030*/ 	.byte	0x00, 0xf0, 0x21, 0x00


	//----- nvinfo : EIATTR_KPARAM_INFO
	.align		4
.L_45:
        /*0034*/ 	.byte	0x04, 0x17
        /*0036*/ 	.short	(.L_47 - .L_46)
.L_46:
        /*0038*/ 	.word	0x00000000
        /*003c*/ 	.short	0x0001
        /*003e*/ 	.short	0x0008
        /*0040*/ 	.byte	0x00, 0xf0, 0x21, 0x00


	//----- nvinfo : EIATTR_KPARAM_INFO
	.align		4
.L_47:
        /*0044*/ 	.byte	0x04, 0x17
        /*0046*/ 	.short	(.L_49 - .L_48)
.L_48:
        /*0048*/ 	.word	0x00000000
        /*004c*/ 	.short	0x0000
        /*004e*/ 	.short	0x0000
        /*0050*/ 	.byte	0x00, 0xf0, 0x21, 0x00


	//----- nvinfo : EIATTR_MAXREG_COUNT
	.align		4
.L_49:
        /*0054*/ 	.byte	0x03, 0x1b
        /*0056*/ 	.short	0x00ff


	//----- nvinfo : EIATTR_EXIT_INSTR_OFFSETS
	.align		4
        /*0058*/ 	.byte	0x04, 0x1c
        /*005a*/ 	.short	(.L_51 - .L_50)


	//   ....[0]....
.L_50:
        /*005c*/ 	.word	0x000001b0


	//   ....[1]....
        /*0060*/ 	.word	0x00000250
.L_51:


//--------------------- .nv.info.memcpyKernelHighBW --------------------------
	.section	.nv.info.memcpyKernelHighBW,"",@"SHT_CUDA_INFO"
	.sectionflags	@""
	.align	4


	//----- nvinfo : EIATTR_SW_WAR
	.align		4
        /*0000*/ 	.byte	0x04, 0x36
        /*0002*/ 	.short	(.L_53 - .L_52)
.L_52:
        /*0004*/ 	.word	0x00000002


	//----- nvinfo : EIATTR_CUDA_API_VERSION
	.align		4
.L_53:
        /*0008*/ 	.byte	0x04, 0x37
        /*000a*/ 	.short	(.L_55 - .L_54)
.L_54:
        /*000c*/ 	.word	0x0000007c


	//----- nvinfo : EIATTR_SW2861232_WAR
	.align		4
.L_55:
        /*0010*/ 	.byte	0x01, 0x35
	.zero		2


	//----- nvinfo : EIATTR_PARAM_CBANK
	.align		4
        /*0014*/ 	.byte	0x04, 0x0a
        /*0016*/ 	.short	(.L_57 - .L_56)
	.align		4
.L_56:
        /*0018*/ 	.word	index@(.nv.constant0.memcpyKernelHighBW)
        /*001c*/ 	.short	0x0160
        /*001e*/ 	.short	0x0010


	//----- nvinfo : EIATTR_CBANK_PARAM_SIZE
	.align		4
.L_57:
        /*0020*/ 	.byte	0x03, 0x19
        /*0022*/ 	.short	0x0010


	//----- nvinfo : EIATTR_KPARAM_INFO
	.align		4
        /*0024*/ 	.byte	0x04, 0x17
        /*0026*/ 	.short	(.L_59 - .L_58)
.L_58:
        /*0028*/ 	.word	0x00000000
        /*002c*/ 	.short	0x0001
        /*002e*/ 	.short	0x0008
        /*0030*/ 	.byte	0x00, 0xf0, 0x21, 0x00


	//----- nvinfo : EIATTR_KPARAM_INFO
	.align		4
.L_59:
        /*0034*/ 	.byte	0x04, 0x17
        /*0036*/ 	.short	(.L_61 - .L_60)
.L_60:
        /*0038*/ 	.word	0x00000000
        /*003c*/ 	.short	0x0000
        /*003e*/ 	.short	0x0000
        /*0040*/ 	.byte	0x00, 0xf0, 0x21, 0x00


	//----- nvinfo : EIATTR_MAXREG_COUNT
	.align		4
.L_61:
        /*0044*/ 	.byte	0x03, 0x1b
        /*0046*/ 	.short	0x00ff


	//----- nvinfo : EIATTR_EXIT_INSTR_OFFSETS
	.align		4
        /*0048*/ 	.byte	0x04, 0x1c
        /*004a*/ 	.short	(.L_63 - .L_62)


	//   ....[0]....
.L_62:
        /*004c*/ 	.word	0x000002a0
.L_63:


//--------------------- .nv.callgraph             --------------------------
	.section	.nv.callgraph,"",@"SHT_CUDA_CALLGRAPH"
	.align	4
	.sectionentsize	8
	.align		4
        /*0000*/ 	.word	0x00000000
	.align		4
        /*0004*/ 	.word	0xffffffff
	.align		4
        /*0008*/ 	.word	0x00000000
	.align		4
        /*000c*/ 	.word	0xfffffffe
	.align		4
        /*0010*/ 	.word	0x00000000
	.align		4
        /*0014*/ 	.word	0xfffffffd
	.align		4
        /*0018*/ 	.word	0x00000000
	.align		4
        /*001c*/ 	.word	0xfffffffc


//--------------------- .nv.rel.action            --------------------------
	.section	.nv.rel.action,"",@"SHT_CUDA_RELOCINFO"
	.align	8
	.sectionentsize	8
        /*0000*/ 	.byte	0x73, 0x00, 0x00, 0x00, 0x00, 0x00, 0x00, 0x00, 0x00, 0x00, 0x00, 0x11, 0x25, 0x00, 0x05, 0x36


//--------------------- .nv.constant0.memcpyKernelTrailing --------------------------
	.section	.nv.constant0.memcpyKernelTrailing,"a",@progbits
	.sectionflags	@""
	.align	4
.nv.constant0.memcpyKernelTrailing:
	.zero		376


//--------------------- .nv.constant0.memcpyKernelLowLatency --------------------------
	.section	.nv.constant0.memcpyKernelLowLatency,"a",@progbits
	.sectionflags	@""
	.align	4
.nv.constant0.memcpyKernelLowLatency:
	.zero		376


//--------------------- .nv.constant0.memcpyKernelHighBW --------------------------
	.section	.nv.constant0.memcpyKernelHighBW,"a",@progbits
	.sectionflags	@""
	.align	4
.nv.constant0.memcpyKernelHighBW:
	.zero		368


//--------------------- .text.memcpyKernelTrailing --------------------------
	.section	.text.memcpyKernelTrailing,"ax",@progbits
	.sectioninfo	@"SHI_REGISTERS=8"
	.align	128
        .global         memcpyKernelTrailing
        .type           memcpyKernelTrailing,@function
        .size           memcpyKernelTrailing,(.L_x_6 - memcpyKernelTrailing)
        .other          memcpyKernelTrailing,@"STO_CUDA_ENTRY STV_DEFAULT"
memcpyKernelTrailing:
.text.memcpyKernelTrailing:
[----:B------:R-:W-:-:S13]  /*0000*/  ISETP.NE.U32.AND P0, PT, RZ, UR2, PT ;  /* 0x00000002ff007c0c */ /* 0x000fda000bf05070 */
[----:B------:R-:W-:Y:S05]  /*0010*/  @P0 BRA `(.L_x_0) ;  /* 0x0000012000000947 */ /* 0x000fea0003800000 */
[----:B------:R-:W-:Y:S04]  /*0020*/  BMOV.32 B0, 0xffffffff ;  /* 0xffffffff00007956 */ /* 0x000fe80000000000 */
[----:B------:R-:W-:Y:S04]  /*0030*/  BMOV.32.CLEAR B1, B0 ;  /* 0x0000000000017f55 */ /* 0x000fe80000100000 */
        /* <DEDUP_REMOVED lines=14> */
[----:B------:R-:W-:Y:S04]  /*0120*/  BMOV.32 B15, 0x0 ;  /* 0x000000000f007956 */ /* 0x000fe80000000000 */
[----:B------:R-:W-:Y:S02]  /*0130*/  UMOV UR2, 0x1 ;  /* 0x0000000100027882 */ /* 0x000fe40000000000 */
.L_x_0:
[----:B------:R-:W-:Y:S02]  /*0140*/  IMAD.MOV.U32 R1, RZ, RZ, c[0x0][0x28] ;  /* 0x00000a00ff017624 */ /* 0x000fe400078e00ff */
[----:B------:R-:W0:Y:S01]  /*0150*/  S2R R2, SR_TID.X ;  /* 0x0000000000027919 */ /* 0x000e220000002100 */
[----:B------:R-:W-:-:S03]  /*0160*/  IMAD.MOV.U32 R3, RZ, RZ, RZ ;  /* 0x000000ffff037224 */ /* 0x000fc600078e00ff */
[----:B------:R-:W0:Y:S02]  /*0170*/  S2R R5, SR_CTAID.X ;  /* 0x0000000000057919 */ /* 0x000e240000002500 */
[----:B0-----:R-:W-:-:S05]  /*0180*/  IMAD.WIDE.U32 R2, R5, 0x100, R2 ;  /* 0x0000010005027825 */ /* 0x001fca00078e0002 */
[----:B------:R-:W-:-:S04]  /*0190*/  ISETP.GE.U32.AND P0, PT, R2, c[0x0][0x170], PT ;  /* 0x00005c0002007a0c */ /* 0x000fc80003f06070 */
[----:B------:R-:W-:-:S13]  /*01a0*/  ISETP.GE.U32.AND.EX P0, PT, R3, c[0x0][0x174], PT, P0 ;  /* 0x00005d0003007a0c */ /* 0x000fda0003f06100 */
[----:B------:R-:W-:Y:S05]  /*01b0*/  @P0 EXIT ;  /* 0x000000000000094d */ /* 0x000fea0003800000 */
[----:B------:R-:W-:Y:S01]  /*01c0*/  IADD3 R4, P0, R2, c[0x0][0x168], RZ ;  /* 0x00005a0002047a10 */ /* 0x000fe20007f1e0ff */
[----:B------:R-:W-:-:S03]  /*01d0*/  ULDC.64 UR4, c[0x0][0x118] ;  /* 0x0000460000047ab9 */ /* 0x000fc60000000a00 */
[----:B------:R-:W-:-:S06]  /*01e0*/  IADD3.X R5, R3, c[0x0][0x16c], RZ, P0, !PT ;  /* 0x00005b0003057a10 */ /* 0x000fcc00007fe4ff */
[----:B------:R-:W2:Y:S01]  /*01f0*/  LDG.E.U8 R5, [R4.64] ;  /* 0x0000000404057981 */ /* 0x000ea2000c1e1100 */
[----:B------:R-:W-:-:S04]  /*0200*/  IADD3 R2, P0, R2, c[0x0][0x160], RZ ;  /* 0x0000580002027a10 */ /* 0x000fc80007f1e0ff */
[----:B------:R-:W-:-:S05]  /*0210*/  IADD3.X R3, R3, c[0x0][0x164], RZ, P0, !PT ;  /* 0x0000590003037a10 */ /* 0x000fca00007fe4ff */
[----:B--2---:R-:W-:Y:S01]  /*0220*/  STG.E.U8 [R2.64], R5 ;  /* 0x0000000502007986 */ /* 0x004fe2000c101104 */
[----:B------:R-:W-:Y:S05]  /*0230*/  EXIT ;  /* 0x000000000000794d */ /* 0x000fea0003800000 */
.L_x_1:
[----:B------:R-:W-:-:S00]  /*0240*/  BRA `(.L_x_1) ;  /* 0xfffffff000007947 */ /* 0x000fc0000383ffff */
[----:B------:R-:W-:-:S00]  /*0250*/  NOP ;  /* 0x0000000000007918 */ /* 0x000fc00000000000 */
        /* <DEDUP_REMOVED lines=10> */
.L_x_6:


//--------------------- .text.memcpyKernelLowLatency --------------------------
	.section	.text.memcpyKernelLowLatency,"ax",@progbits
	.sectioninfo	@"SHI_REGISTERS=8"
	.align	128
        .global         memcpyKernelLowLatency
        .type           memcpyKernelLowLatency,@function
        .size           memcpyKernelLowLatency,(.L_x_7 - memcpyKernelLowLatency)
        .other          memcpyKernelLowLatency,@"STO_CUDA_ENTRY STV_DEFAULT"
memcpyKernelLowLatency:
.text.memcpyKernelLowLatency:
        /* <DEDUP_REMOVED lines=20> */
.L_x_2:
        /* <DEDUP_REMOVED lines=8> */
[C---:B------:R-:W-:Y:S01]  /*01c0*/  IMAD.SHL.U32 R4, R2.reuse, 0x4, RZ ;  /* 0x0000000402047824 */ /* 0x040fe200078e00ff */
[----:B------:R-:W-:Y:S01]  /*01d0*/  SHF.L.U64.HI R0, R2, 0x2, R3 ;  /* 0x0000000202007819 */ /* 0x000fe20000010203 */
[----:B------:R-:W-:-:S03]  /*01e0*/  ULDC.64 UR4, c[0x0][0x118] ;  /* 0x0000460000047ab9 */ /* 0x000fc60000000a00 */
[----:B------:R-:W-:-:S04]  /*01f0*/  IADD3 R2, P0, R4, c[0x0][0x168], RZ ;  /* 0x00005a0004027a10 */ /* 0x000fc80007f1e0ff */
[----:B------:R-:W-:-:S06]  /*0200*/  IADD3.X R3, R0, c[0x0][0x16c], RZ, P0, !PT ;  /* 0x00005b0000037a10 */ /* 0x000fcc00007fe4ff */
[----:B------:R-:W2:Y:S01]  /*0210*/  LDG.E R3, [R2.64] ;  /* 0x0000000402037981 */ /* 0x000ea2000c1e1900 */
[----:B------:R-:W-:-:S04]  /*0220*/  IADD3 R4, P0, R4, c[0x0][0x160], RZ ;  /* 0x0000580004047a10 */ /* 0x000fc80007f1e0ff */
[----:B------:R-:W-:-:S05]  /*0230*/  IADD3.X R5, R0, c[0x0][0x164], RZ, P0, !PT ;  /* 0x0000590000057a10 */ /* 0x000fca00007fe4ff */
[----:B--2---:R-:W-:Y:S01]  /*0240*/  STG.E [R4.64], R3 ;  /* 0x0000000304007986 */ /* 0x004fe2000c101904 */
[----:B------:R-:W-:Y:S05]  /*0250*/  EXIT ;  /* 0x000000000000794d */ /* 0x000fea0003800000 */
.L_x_3:
        /* <DEDUP_REMOVED lines=10> */
.L_x_7:


//--------------------- .text.memcpyKernelHighBW  --------------------------
	.section	.text.memcpyKernelHighBW,"ax",@progbits
	.sectioninfo	@"SHI_REGISTERS=16"
	.align	128
        .global         memcpyKernelHighBW
        .type           memcpyKernelHighBW,@function
        .size           memcpyKernelHighBW,(.L_x_8 - memcpyKernelHighBW)
        .other          memcpyKernelHighBW,@"STO_CUDA_ENTRY STV_DEFAULT"
memcpyKernelHighBW:
.text.memcpyKernelHighBW:
        /* <DEDUP_REMOVED lines=20> */
.L_x_4:
[----:B------:R-:W-:Y:S02]  /*0140*/  IMAD.MOV.U32 R1, RZ, RZ, c[0x0][0x28] ;  /* 0x00000a00ff017624 */ /* 0x000fe400078e00ff */
[----:B------:R-:W0:Y:S01]  /*0150*/  S2R R5, SR_CTAID.Y ;  /* 0x0000000000057919 */ /* 0x000e220000002600 */
[----:B------:R-:W-:Y:S01]  /*0160*/  IMAD.MOV.U32 R3, RZ, RZ, RZ ;  /* 0x000000ffff037224 */ /* 0x000fe200078e00ff */
[----:B------:R-:W-:Y:S02]  /*0170*/  ULDC.64 UR4, c[0x0][0x118] ;  /* 0x0000460000047ab9 */ /* 0x000fe40000000a00 */
[----:B------:R-:W0:Y:S04]  /*0180*/  S2R R0, SR_CTAID.X ;  /* 0x0000000000007919 */ /* 0x000e280000002500 */
[----:B------:R-:W1:Y:S01]  /*0190*/  S2R R2, SR_TID.X ;  /* 0x0000000000027919 */ /* 0x000e620000002100 */
[----:B0-----:R-:W-:-:S04]  /*01a0*/  IMAD R5, R5, c[0x0][0xc], R0 ;  /* 0x0000030005057a24 */ /* 0x001fc800078e0200 */
[----:B-1----:R-:W-:-:S04]  /*01b0*/  IMAD.WIDE.U32 R2, R5, 0x400, R2 ;  /* 0x0000040005027825 */ /* 0x002fc800078e0002 */
[C---:B------:R-:W-:Y:S01]  /*01c0*/  IMAD.SHL.U32 R4, R2.reuse, 0x4, RZ ;  /* 0x0000000402047824 */ /* 0x040fe200078e00ff */
[----:B------:R-:W-:-:S04]  /*01d0*/  SHF.L.U64.HI R0, R2, 0x2, R3 ;  /* 0x0000000202007819 */ /* 0x000fc80000010203 */
[----:B------:R-:W-:-:S04]  /*01e0*/  IADD3 R2, P0, R4, c[0x0][0x168], RZ ;  /* 0x00005a0004027a10 */ /* 0x000fc80007f1e0ff */
[----:B------:R-:W-:-:S05]  /*01f0*/  IADD3.X R3, R0, c[0x0][0x16c], RZ, P0, !PT ;  /* 0x00005b0000037a10 */ /* 0x000fca00007fe4ff */
[----:B------:R-:W2:Y:S01]  /*0200*/  LDG.E R7, [R2.64] ;  /* 0x0000000402077981 */ /* 0x000ea2000c1e1900 */
[----:B------:R-:W-:-:S04]  /*0210*/  IADD3 R4, P0, R4, c[0x0][0x160], RZ ;  /* 0x0000580004047a10 */ /* 0x000fc80007f1e0ff */
[----:B------:R-:W-:-:S05]  /*0220*/  IADD3.X R5, R0, c[0x0][0x164], RZ, P0, !PT ;  /* 0x0000590000057a10 */ /* 0x000fca00007fe4ff */
[----:B--2---:R-:W-:Y:S04]  /*0230*/  STG.E [R4.64], R7 ;  /* 0x0000000704007986 */ /* 0x004fe8000c101904 */
[----:B------:R-:W2:Y:S04]  /*0240*/  LDG.E R9, [R2.64+0x400] ;  /* 0x0004000402097981 */ /* 0x000ea8000c1e1900 */
[----:B--2---:R-:W-:Y:S04]  /*0250*/  STG.E [R4.64+0x400], R9 ;  /* 0x0004000904007986 */ /* 0x004fe8000c101904 */
[----:B------:R-:W2:Y:S04]  /*0260*/  LDG.E R11, [R2.64+0x800] ;  /* 0x00080004020b7981 */ /* 0x000ea8000c1e1900 */
[----:B--2---:R-:W-:Y:S04]  /*0270*/  STG.E [R4.64+0x800], R11 ;  /* 0x0008000b04007986 */ /* 0x004fe8000c101904 */
[----:B------:R-:W2:Y:S04]  /*0280*/  LDG.E R13, [R2.64+0xc00] ;  /* 0x000c0004020d7981 */ /* 0x000ea8000c1e1900 */
[----:B--2---:R-:W-:Y:S01]  /*0290*/  STG.E [R4.64+0xc00], R13 ;  /* 0x000c000d04007986 */ /* 0x004fe2000c101904 */
[----:B------:R-:W-:Y:S05]  /*02a0*/  EXIT ;  /* 0x000000000000794d */ /* 0x000fea0003800000 */
.L_x_5:
        /* <DEDUP_REMOVED lines=13> */
.L_x_8:
